//
// Generated by NVIDIA NVVM Compiler
//
// Compiler Build ID: CL-36424714
// Cuda compilation tools, release 13.0, V13.0.88
// Based on NVVM 20.0.0
//

.version 9.0
.target sm_100
.address_size 64

	// .globl	_Z15BlackScholesGPUPfS_S_S_S_ffi

.visible .entry _Z15BlackScholesGPUPfS_S_S_S_ffi(
	.param .u64 .ptr .align 1 _Z15BlackScholesGPUPfS_S_S_S_ffi_param_0,
	.param .u64 .ptr .align 1 _Z15BlackScholesGPUPfS_S_S_S_ffi_param_1,
	.param .u64 .ptr .align 1 _Z15BlackScholesGPUPfS_S_S_S_ffi_param_2,
	.param .u64 .ptr .align 1 _Z15BlackScholesGPUPfS_S_S_S_ffi_param_3,
	.param .u64 .ptr .align 1 _Z15BlackScholesGPUPfS_S_S_S_ffi_param_4,
	.param .f32 _Z15BlackScholesGPUPfS_S_S_S_ffi_param_5,
	.param .f32 _Z15BlackScholesGPUPfS_S_S_S_ffi_param_6,
	.param .u32 _Z15BlackScholesGPUPfS_S_S_S_ffi_param_7
)
{
	.reg .pred 	%p<4>;
	.reg .b32 	%r<6>;
	.reg .b32 	%f<62>;
	.reg .b64 	%rd<17>;

	ld.param.u64 	%rd1, [_Z15BlackScholesGPUPfS_S_S_S_ffi_param_0];
	ld.param.u64 	%rd2, [_Z15BlackScholesGPUPfS_S_S_S_ffi_param_1];
	ld.param.u64 	%rd3, [_Z15BlackScholesGPUPfS_S_S_S_ffi_param_2];
	ld.param.u64 	%rd4, [_Z15BlackScholesGPUPfS_S_S_S_ffi_param_3];
	ld.param.u64 	%rd5, [_Z15BlackScholesGPUPfS_S_S_S_ffi_param_4];
	ld.param.f32 	%f1, [_Z15BlackScholesGPUPfS_S_S_S_ffi_param_5];
	ld.param.f32 	%f2, [_Z15BlackScholesGPUPfS_S_S_S_ffi_param_6];
	ld.param.u32 	%r2, [_Z15BlackScholesGPUPfS_S_S_S_ffi_param_7];
	mov.u32 	%r3, %ntid.x;
	mov.u32 	%r4, %ctaid.x;
	mov.u32 	%r5, %tid.x;
	mad.lo.s32 	%r1, %r3, %r4, %r5;
	setp.ge.s32 	%p1, %r1, %r2;
	@%p1 bra 	$L__BB0_2;
	cvta.to.global.u64 	%rd6, %rd3;
	cvta.to.global.u64 	%rd7, %rd4;
	cvta.to.global.u64 	%rd8, %rd5;
	cvta.to.global.u64 	%rd9, %rd1;
	cvta.to.global.u64 	%rd10, %rd2;
	mul.wide.s32 	%rd11, %r1, 4;
	add.s64 	%rd12, %rd9, %rd11;
	add.s64 	%rd13, %rd10, %rd11;
	add.s64 	%rd14, %rd6, %rd11;
	ld.global.f32 	%f3, [%rd14];
	add.s64 	%rd15, %rd7, %rd11;
	ld.global.f32 	%f4, [%rd15];
	add.s64 	%rd16, %rd8, %rd11;
	ld.global.f32 	%f5, [%rd16];
	sqrt.rn.f32 	%f6, %f5;
	div.rn.f32 	%f7, %f3, %f4;
	lg2.approx.f32 	%f8, %f7;
	mul.f32 	%f9, %f8, 0f3F317218;
	mul.f32 	%f10, %f2, 0f3F000000;
	fma.rn.f32 	%f11, %f2, %f10, %f1;
	fma.rn.f32 	%f12, %f11, %f5, %f9;
	mul.f32 	%f13, %f2, %f6;
	div.rn.f32 	%f14, %f12, %f13;
	sub.f32 	%f15, %f14, %f13;
	abs.f32 	%f16, %f14;
	fma.rn.f32 	%f17, %f16, 0f3E6D3389, 0f3F800000;
	rcp.rn.f32 	%f18, %f17;
	mul.f32 	%f19, %f14, 0fBF000000;
	mul.f32 	%f20, %f14, %f19;
	mul.f32 	%f21, %f20, 0f3FB8AA3B;
	ex2.approx.f32 	%f22, %f21;
	mul.f32 	%f23, %f22, 0f3ECC422A;
	fma.rn.f32 	%f24, %f18, 0f3FAA466F, 0fBFE91EEA;
	fma.rn.f32 	%f25, %f18, %f24, 0f3FE40778;
	fma.rn.f32 	%f26, %f18, %f25, 0fBEB68F87;
	fma.rn.f32 	%f27, %f18, %f26, 0f3EA385FA;
	mul.f32 	%f28, %f18, %f27;
	mul.f32 	%f29, %f23, %f28;
	setp.gt.f32 	%p2, %f14, 0f00000000;
	mov.f32 	%f30, 0f3F800000;
	sub.f32 	%f31, %f30, %f29;
	selp.f32 	%f32, %f31, %f29, %p2;
	abs.f32 	%f33, %f15;
	fma.rn.f32 	%f34, %f33, 0f3E6D3389, 0f3F800000;
	rcp.rn.f32 	%f35, %f34;
	mul.f32 	%f36, %f15, 0fBF000000;
	mul.f32 	%f37, %f15, %f36;
	mul.f32 	%f38, %f37, 0f3FB8AA3B;
	ex2.approx.f32 	%f39, %f38;
	mul.f32 	%f40, %f39, 0f3ECC422A;
	fma.rn.f32 	%f41, %f35, 0f3FAA466F, 0fBFE91EEA;
	fma.rn.f32 	%f42, %f35, %f41, 0f3FE40778;
	fma.rn.f32 	%f43, %f35, %f42, 0fBEB68F87;
	fma.rn.f32 	%f44, %f35, %f43, 0f3EA385FA;
	mul.f32 	%f45, %f35, %f44;
	mul.f32 	%f46, %f40, %f45;
	setp.gt.f32 	%p3, %f15, 0f00000000;
	sub.f32 	%f47, %f30, %f46;
	selp.f32 	%f48, %f47, %f46, %p3;
	neg.f32 	%f49, %f1;
	mul.f32 	%f50, %f5, %f49;
	mul.f32 	%f51, %f50, 0f3FB8AA3B;
	ex2.approx.f32 	%f52, %f51;
	mul.f32 	%f53, %f3, %f32;
	mul.f32 	%f54, %f4, %f52;
	mul.f32 	%f55, %f54, %f48;
	sub.f32 	%f56, %f53, %f55;
	st.global.f32 	[%rd12], %f56;
	sub.f32 	%f57, %f30, %f48;
	mul.f32 	%f58, %f54, %f57;
	sub.f32 	%f59, %f30, %f32;
	mul.f32 	%f60, %f3, %f59;
	sub.f32 	%f61, %f58, %f60;
	st.global.f32 	[%rd13], %f61;
$L__BB0_2:
	ret;

}


// ===== COMPILED SASS (sm_100) =====

	.target	sm_100

	.elftype	@"ET_EXEC"


//--------------------- .note.nv.tkinfo           --------------------------
	.section	.note.nv.tkinfo,"",@"SHT_NOTE"
	.sectionflags	@"SHF_NOTE_NV_TKINFO"
	.tkinfo
        /*0018*/ 	.word	0x00000002
        /*0030*/ 	.string	""
        /*0030*/ 	.string	"ptxas"
        /*0030*/ 	.string	"Cuda compilation tools, release 13.0, V13.0.88"
        /*0030*/ 	.string	"Build cuda_13.0.r13.0/compiler.36424714_0"
        /*0030*/ 	.string	"-arch sm_100 -m 64 "



//--------------------- .note.nv.cuinfo           --------------------------
	.section	.note.nv.cuinfo,"",@"SHT_NOTE"
	.sectionflags	@"SHF_NOTE_NV_CUINFO"
        /*0018*/ 	.short	0x0002
        /*001a*/ 	.short	0x0064
        /*001c*/ 	.short	0x0082
	.zero		2


//--------------------- .nv.info                  --------------------------
	.section	.nv.info,"",@"SHT_CUDA_INFO"
	.align	4


	//----- nvinfo : EIATTR_REGCOUNT
	.align		4
        /*0000*/ 	.byte	0x04, 0x2f
        /*0002*/ 	.short	(.L_1 - .L_0)
	.align		4
.L_0:
        /*0004*/ 	.word	index@(_Z15BlackScholesGPUPfS_S_S_S_ffi)
        /*0008*/ 	.word	0x00000018


	//----- nvinfo : EIATTR_FRAME_SIZE
	.align		4
.L_1:
        /*000c*/ 	.byte	0x04, 0x11
        /*000e*/ 	.short	(.L_3 - .L_2)
	.align		4
.L_2:
        /*0010*/ 	.word	index@($__internal_2_$__cuda_sm3x_div_rn_noftz_f32_slowpath)
        /*0014*/ 	.word	0x00000000


	//----- nvinfo : EIATTR_FRAME_SIZE
	.align		4
.L_3:
        /*0018*/ 	.byte	0x04, 0x11
        /*001a*/ 	.short	(.L_5 - .L_4)
	.align		4
.L_4:
        /*001c*/ 	.word	index@($__internal_1_$__cuda_sm20_sqrt_rn_f32_slowpath)
        /*0020*/ 	.word	0x00000000


	//----- nvinfo : EIATTR_FRAME_SIZE
	.align		4
.L_5:
        /*0024*/ 	.byte	0x04, 0x11
        /*0026*/ 	.short	(.L_7 - .L_6)
	.align		4
.L_6:
        /*0028*/ 	.word	index@($__internal_0_$__cuda_sm20_rcp_rn_f32_slowpath)
        /*002c*/ 	.word	0x00000000


	//----- nvinfo : EIATTR_FRAME_SIZE
	.align		4
.L_7:
        /*0030*/ 	.byte	0x04, 0x11
        /*0032*/ 	.short	(.L_9 - .L_8)
	.align		4
.L_8:
        /*0034*/ 	.word	index@(_Z15BlackScholesGPUPfS_S_S_S_ffi)
        /*0038*/ 	.word	0x00000000


	//----- nvinfo : EIATTR_MIN_STACK_SIZE
	.align		4
.L_9:
        /*003c*/ 	.byte	0x04, 0x12
        /*003e*/ 	.short	(.L_11 - .L_10)
	.align		4
.L_10:
        /*0040*/ 	.word	index@(_Z15BlackScholesGPUPfS_S_S_S_ffi)
        /*0044*/ 	.word	0x00000000
.L_11:


//--------------------- .nv.compat                --------------------------
	.section	.nv.compat,"",@"SHT_CUDA_COMPAT_INFO"
	.align	4
        /*0000*/ 	.byte	0x02, 0x09, 0x00, 0x00, 0x02, 0x02, 0x01, 0x00, 0x02, 0x05, 0x05, 0x00, 0x03, 0x07, 0x01, 0x01
        /*0010*/ 	.byte	0x02, 0x03, 0x00, 0x00, 0x02, 0x06, 0x01, 0x00, 0x04, 0x0b, 0x08, 0x00, 0x01, 0x00, 0x00, 0x00
        /*0020*/ 	.byte	0x00, 0x00, 0x00, 0x00


//--------------------- .nv.info._Z15BlackScholesGPUPfS_S_S_S_ffi --------------------------
	.section	.nv.info._Z15BlackScholesGPUPfS_S_S_S_ffi,"",@"SHT_CUDA_INFO"
	.sectionflags	@""
	.align	4


	//----- nvinfo : EIATTR_CUDA_API_VERSION
	.align		4
        /*0000*/ 	.byte	0x04, 0x37
        /*0002*/ 	.short	(.L_13 - .L_12)
.L_12:
        /*0004*/ 	.word	0x00000082


	//----- nvinfo : EIATTR_KPARAM_INFO
	.align		4
.L_13:
        /*0008*/ 	.byte	0x04, 0x17
        /*000a*/ 	.short	(.L_15 - .L_14)
.L_14:
        /*000c*/ 	.word	0x00000000
        /*0010*/ 	.short	0x0007
        /*0012*/ 	.short	0x0030
        /*0014*/ 	.byte	0x00, 0xf0, 0x11, 0x00


	//----- nvinfo : EIATTR_KPARAM_INFO
	.align		4
.L_15:
        /*0018*/ 	.byte	0x04, 0x17
        /*001a*/ 	.short	(.L_17 - .L_16)
.L_16:
        /*001c*/ 	.word	0x00000000
        /*0020*/ 	.short	0x0006
        /*0022*/ 	.short	0x002c
        /*0024*/ 	.byte	0x00, 0xf0, 0x11, 0x00


	//----- nvinfo : EIATTR_KPARAM_INFO
	.align		4
.L_17:
        /*0028*/ 	.byte	0x04, 0x17
        /*002a*/ 	.short	(.L_19 - .L_18)
.L_18:
        /*002c*/ 	.word	0x00000000
        /*0030*/ 	.short	0x0005
        /*0032*/ 	.short	0x0028
        /*0034*/ 	.byte	0x00, 0xf0, 0x11, 0x00


	//----- nvinfo : EIATTR_KPARAM_INFO
	.align		4
.L_19:
        /*0038*/ 	.byte	0x04, 0x17
        /*003a*/ 	.short	(.L_21 - .L_20)
.L_20:
        /*003c*/ 	.word	0x00000000
        /*0040*/ 	.short	0x0004
        /*0042*/ 	.short	0x0020
        /*0044*/ 	.byte	0x00, 0xf5, 0x21, 0x00


	//----- nvinfo : EIATTR_KPARAM_INFO
	.align		4
.L_21:
        /*0048*/ 	.byte	0x04, 0x17
        /*004a*/ 	.short	(.L_23 - .L_22)
.L_22:
        /*004c*/ 	.word	0x00000000
        /*0050*/ 	.short	0x0003
        /*0052*/ 	.short	0x0018
        /*0054*/ 	.byte	0x00, 0xf5, 0x21, 0x00


	//----- nvinfo : EIATTR_KPARAM_INFO
	.align		4
.L_23:
        /*0058*/ 	.byte	0x04, 0x17
        /*005a*/ 	.short	(.L_25 - .L_24)
.L_24:
        /*005c*/ 	.word	0x00000000
        /*0060*/ 	.short	0x0002
        /*0062*/ 	.short	0x0010
        /*0064*/ 	.byte	0x00, 0xf5, 0x21, 0x00


	//----- nvinfo : EIATTR_KPARAM_INFO
	.align		4
.L_25:
        /*0068*/ 	.byte	0x04, 0x17
        /*006a*/ 	.short	(.L_27 - .L_26)
.L_26:
        /*006c*/ 	.word	0x00000000
        /*0070*/ 	.short	0x0001
        /*0072*/ 	.short	0x0008
        /*0074*/ 	.byte	0x00, 0xf5, 0x21, 0x00


	//----- nvinfo : EIATTR_KPARAM_INFO
	.align		4
.L_27:
        /*0078*/ 	.byte	0x04, 0x17
        /*007a*/ 	.short	(.L_29 - .L_28)
.L_28:
        /*007c*/ 	.word	0x00000000
        /*0080*/ 	.short	0x0000
        /*0082*/ 	.short	0x0000
        /*0084*/ 	.byte	0x00, 0xf5, 0x21, 0x00


	//----- nvinfo : EIATTR_SPARSE_MMA_MASK
	.align		4
.L_29:
        /*0088*/ 	.byte	0x03, 0x50
        /*008a*/ 	.short	0x0000


	//----- nvinfo : EIATTR_MAXREG_COUNT
	.align		4
        /*008c*/ 	.byte	0x03, 0x1b
        /*008e*/ 	.short	0x00ff


	//----- nvinfo : EIATTR_MERCURY_ISA_VERSION
	.align		4
        /*0090*/ 	.byte	0x03, 0x5f
        /*0092*/ 	.short	0x0101


	//----- nvinfo : EIATTR_VRC_CTA_INIT_COUNT
	.align		4
        /*0094*/ 	.byte	0x02, 0x4a
	.zero		1
	.zero		1


	//----- nvinfo : EIATTR_EXIT_INSTR_OFFSETS
	.align		4
        /*0098*/ 	.byte	0x04, 0x1c
        /*009a*/ 	.short	(.L_31 - .L_30)


	//   ....[0]....
.L_30:
        /*009c*/ 	.word	0x00000070


	//   ....[1]....
        /*00a0*/ 	.word	0x000009d0


	//----- nvinfo : EIATTR_CRS_STACK_SIZE
	.align		4
.L_31:
        /*00a4*/ 	.byte	0x04, 0x1e
        /*00a6*/ 	.short	(.L_33 - .L_32)
.L_32:
        /*00a8*/ 	.word	0x00000000


	//----- nvinfo : EIATTR_CBANK_PARAM_SIZE
	.align		4
.L_33:
        /*00ac*/ 	.byte	0x03, 0x19
        /*00ae*/ 	.short	0x0034


	//----- nvinfo : EIATTR_PARAM_CBANK
	.align		4
        /*00b0*/ 	.byte	0x04, 0x0a
        /*00b2*/ 	.short	(.L_35 - .L_34)
	.align		4
.L_34:
        /*00b4*/ 	.word	index@(.nv.constant0._Z15BlackScholesGPUPfS_S_S_S_ffi)
        /*00b8*/ 	.short	0x0380
        /*00ba*/ 	.short	0x0034


	//----- nvinfo : EIATTR_SW_WAR
	.align		4
.L_35:
        /*00bc*/ 	.byte	0x04, 0x36
        /*00be*/ 	.short	(.L_37 - .L_36)
.L_36:
        /*00c0*/ 	.word	0x00000008
.L_37:


//--------------------- .nv.callgraph             --------------------------
	.section	.nv.callgraph,"",@"SHT_CUDA_CALLGRAPH"
	.align	4
	.sectionentsize	8
	.align		4
        /*0000*/ 	.word	0x00000000
	.align		4
        /*0004*/ 	.word	0xffffffff
	.align		4
        /*0008*/ 	.word	0x00000000
	.align		4
        /*000c*/ 	.word	0xfffffffe
	.align		4
        /*0010*/ 	.word	0x00000000
	.align		4
        /*0014*/ 	.word	0xfffffffd
	.align		4
        /*0018*/ 	.word	0x00000000
	.align		4
        /*001c*/ 	.word	0xfffffffc


//--------------------- .text._Z15BlackScholesGPUPfS_S_S_S_ffi --------------------------
	.section	.text._Z15BlackScholesGPUPfS_S_S_S_ffi,"ax",@progbits
	.align	128
        .global         _Z15BlackScholesGPUPfS_S_S_S_ffi
        .type           _Z15BlackScholesGPUPfS_S_S_S_ffi,@function
        .size           _Z15BlackScholesGPUPfS_S_S_S_ffi,(.L_x_32 - _Z15BlackScholesGPUPfS_S_S_S_ffi)
        .other          _Z15BlackScholesGPUPfS_S_S_S_ffi,@"STO_CUDA_ENTRY STV_DEFAULT"
_Z15BlackScholesGPUPfS_S_S_S_ffi:
.text._Z15BlackScholesGPUPfS_S_S_S_ffi:
[----:B------:R-:W-:Y:S01]  /*0000*/  LDC R1, c[0x0][0x37c] ;  /* 0x0000df00ff017b82 */ /* 0x000fe20000000800 */
[----:B------:R-:W0:Y:S01]  /*0010*/  S2R R15, SR_CTAID.X ;  /* 0x00000000000f7919 */ /* 0x000e220000002500 */
[----:B------:R-:W0:Y:S01]  /*0020*/  LDCU UR4, c[0x0][0x360] ;  /* 0x00006c00ff0477ac */ /* 0x000e220008000800 */
[----:B------:R-:W0:Y:S01]  /*0030*/  S2R R0, SR_TID.X ;  /* 0x0000000000007919 */ /* 0x000e220000002100 */
[----:B------:R-:W1:Y:S01]  /*0040*/  LDCU UR5, c[0x0][0x3b0] ;  /* 0x00007600ff0577ac */ /* 0x000e620008000800 */
[----:B0-----:R-:W-:-:S05]  /*0050*/  IMAD R15, R15, UR4, R0 ;  /* 0x000000040f0f7c24 */ /* 0x001fca000f8e0200 */
[----:B-1----:R-:W-:-:S13]  /*0060*/  ISETP.GE.AND P0, PT, R15, UR5, PT ;  /* 0x000000050f007c0c */ /* 0x002fda000bf06270 */
[----:B------:R-:W-:Y:S05]  /*0070*/  @P0 EXIT ;  /* 0x000000000000094d */ /* 0x000fea0003800000 */
[----:B------:R-:W0:Y:S01]  /*0080*/  LDC.64 R4, c[0x0][0x3a0] ;  /* 0x0000e800ff047b82 */ /* 0x000e220000000a00 */
[----:B------:R-:W1:Y:S07]  /*0090*/  LDCU.64 UR4, c[0x0][0x358] ;  /* 0x00006b00ff0477ac */ /* 0x000e6e0008000a00 */
[----:B------:R-:W2:Y:S08]  /*00a0*/  LDC.64 R2, c[0x0][0x390] ;  /* 0x0000e400ff027b82 */ /* 0x000eb00000000a00 */
[----:B------:R-:W3:Y:S01]  /*00b0*/  LDC.64 R10, c[0x0][0x398] ;  /* 0x0000e600ff0a7b82 */ /* 0x000ee20000000a00 */
[----:B0-----:R-:W-:-:S07]  /*00c0*/  IMAD.WIDE R4, R15, 0x4, R4 ;  /* 0x000000040f047825 */ /* 0x001fce00078e0204 */
[----:B------:R-:W0:Y:S01]  /*00d0*/  LDC.64 R6, c[0x0][0x380] ;  /* 0x0000e000ff067b82 */ /* 0x000e220000000a00 */
[----:B-1----:R1:W4:Y:S01]  /*00e0*/  LDG.E R8, desc[UR4][R4.64] ;  /* 0x0000000404087981 */ /* 0x002322000c1e1900 */
[----:B--2---:R-:W-:-:S06]  /*00f0*/  IMAD.WIDE R2, R15, 0x4, R2 ;  /* 0x000000040f027825 */ /* 0x004fcc00078e0202 */
[----:B------:R-:W1:Y:S01]  /*0100*/  LDC.64 R12, c[0x0][0x388] ;  /* 0x0000e200ff0c7b82 */ /* 0x000e620000000a00 */
[----:B------:R2:W5:Y:S01]  /*0110*/  LDG.E R0, desc[UR4][R2.64] ;  /* 0x0000000402007981 */ /* 0x000562000c1e1900 */
[----:B---3--:R-:W-:-:S05]  /*0120*/  IMAD.WIDE R10, R15, 0x4, R10 ;  /* 0x000000040f0a7825 */ /* 0x008fca00078e020a */
[----:B------:R2:W5:Y:S01]  /*0130*/  LDG.E R9, desc[UR4][R10.64] ;  /* 0x000000040a097981 */ /* 0x000562000c1e1900 */
[----:B------:R-:W-:Y:S01]  /*0140*/  BSSY.RECONVERGENT B0, `(.L_x_0) ;  /* 0x000000e000007945 */ /* 0x000fe20003800200 */
[----:B0-----:R-:W-:-:S04]  /*0150*/  IMAD.WIDE R6, R15, 0x4, R6 ;  /* 0x000000040f067825 */ /* 0x001fc800078e0206 */
[----:B-1----:R-:W-:Y:S01]  /*0160*/  IMAD.WIDE R4, R15, 0x4, R12 ;  /* 0x000000040f047825 */ /* 0x002fe200078e020c */
[----:B----4-:R-:W-:Y:S01]  /*0170*/  IADD3 R14, PT, PT, R8, -0xd000000, RZ ;  /* 0xf3000000080e7810 */ /* 0x010fe20007ffe0ff */
[----:B------:R2:W0:Y:S03]  /*0180*/  MUFU.RSQ R17, R8 ;  /* 0x0000000800117308 */ /* 0x0004260000001400 */
[----:B------:R-:W-:-:S13]  /*0190*/  ISETP.GT.U32.AND P0, PT, R14, 0x727fffff, PT ;  /* 0x727fffff0e00780c */ /* 0x000fda0003f04070 */
[----:B--2---:R-:W-:Y:S05]  /*01a0*/  @!P0 BRA `(.L_x_1) ;  /* 0x00000000000c8947 */ /* 0x004fea0003800000 */
[----:B------:R-:W-:-:S07]  /*01b0*/  MOV R14, 0x1d0 ;  /* 0x000001d0000e7802 */ /* 0x000fce0000000f00 */
[----:B0----5:R-:W-:Y:S05]  /*01c0*/  CALL.REL.NOINC `($__internal_1_$__cuda_sm20_sqrt_rn_f32_slowpath) ;  /* 0x0000000800d87944 */ /* 0x021fea0003c00000 */
[----:B------:R-:W-:Y:S05]  /*01d0*/  BRA `(.L_x_2) ;  /* 0x0000000000107947 */ /* 0x000fea0003800000 */
.L_x_1:
[----:B0-----:R-:W-:Y:S01]  /*01e0*/  FMUL.FTZ R3, R8, R17 ;  /* 0x0000001108037220 */ /* 0x001fe20000410000 */
[----:B------:R-:W-:-:S03]  /*01f0*/  FMUL.FTZ R17, R17, 0.5 ;  /* 0x3f00000011117820 */ /* 0x000fc60000410000 */
[----:B------:R-:W-:-:S04]  /*0200*/  FFMA R10, -R3, R3, R8 ;  /* 0x00000003030a7223 */ /* 0x000fc80000000108 */
[----:B------:R-:W-:-:S07]  /*0210*/  FFMA R10, R10, R17, R3 ;  /* 0x000000110a0a7223 */ /* 0x000fce0000000003 */
.L_x_2:
[----:B------:R-:W-:Y:S05]  /*0220*/  BSYNC.RECONVERGENT B0 ;  /* 0x0000000000007941 */ /* 0x000fea0003800200 */
.L_x_0:
[----:B-----5:R-:W0:Y:S01]  /*0230*/  MUFU.RCP R2, R9 ;  /* 0x0000000900027308 */ /* 0x020e220000001000 */
[----:B------:R-:W-:Y:S07]  /*0240*/  BSSY.RECONVERGENT B0, `(.L_x_3) ;  /* 0x000000c000007945 */ /* 0x000fee0003800200 */
[----:B------:R-:W1:Y:S01]  /*0250*/  FCHK P0, R0, R9 ;  /* 0x0000000900007302 */ /* 0x000e620000000000 */
[----:B0-----:R-:W-:-:S04]  /*0260*/  FFMA R3, -R9, R2, 1 ;  /* 0x3f80000009037423 */ /* 0x001fc80000000102 */
[----:B------:R-:W-:-:S04]  /*0270*/  FFMA R3, R2, R3, R2 ;  /* 0x0000000302037223 */ /* 0x000fc80000000002 */
[----:B------:R-:W-:-:S04]  /*0280*/  FFMA R2, R0, R3, RZ ;  /* 0x0000000300027223 */ /* 0x000fc800000000ff */
[----:B------:R-:W-:-:S04]  /*0290*/  FFMA R11, -R9, R2, R0 ;  /* 0x00000002090b7223 */ /* 0x000fc80000000100 */
[----:B------:R-:W-:Y:S01]  /*02a0*/  FFMA R2, R3, R11, R2 ;  /* 0x0000000b03027223 */ /* 0x000fe20000000002 */
[----:B-1----:R-:W-:Y:S06]  /*02b0*/  @!P0 BRA `(.L_x_4) ;  /* 0x0000000000108947 */ /* 0x002fec0003800000 */
[----:B------:R-:W-:Y:S01]  /*02c0*/  IMAD.MOV.U32 R2, RZ, RZ, R0 ;  /* 0x000000ffff027224 */ /* 0x000fe200078e0000 */
[----:B------:R-:W-:Y:S02]  /*02d0*/  MOV R3, R9 ;  /* 0x0000000900037202 */ /* 0x000fe40000000f00 */
[----:B------:R-:W-:-:S07]  /*02e0*/  MOV R12, 0x300 ;  /* 0x00000300000c7802 */ /* 0x000fce0000000f00 */
[----:B------:R-:W-:Y:S05]  /*02f0*/  CALL.REL.NOINC `($__internal_2_$__cuda_sm3x_div_rn_noftz_f32_slowpath) ;  /* 0x0000000800ec7944 */ /* 0x000fea0003c00000 */
.L_x_4:
[----:B------:R-:W-:Y:S05]  /*0300*/  BSYNC.RECONVERGENT B0 ;  /* 0x0000000000007941 */ /* 0x000fea0003800200 */
.L_x_3:
[----:B------:R-:W-:Y:S01]  /*0310*/  IMAD.MOV.U32 R14, RZ, RZ, R2 ;  /* 0x000000ffff0e7224 */ /* 0x000fe200078e0002 */
[----:B------:R-:W0:Y:S01]  /*0320*/  LDC.64 R16, c[0x0][0x3a8] ;  /* 0x0000ea00ff107b82 */ /* 0x000e220000000a00 */
[----:B------:R-:W-:Y:S03]  /*0330*/  BSSY.RECONVERGENT B0, `(.L_x_5) ;  /* 0x0000016000007945 */ /* 0x000fe60003800200 */
[----:B------:R-:W-:-:S13]  /*0340*/  FSETP.GEU.AND P0, PT, |R14|, 1.175494350822287508e-38, PT ;  /* 0x008000000e00780b */ /* 0x000fda0003f0e200 */
[----:B------:R-:W-:-:S04]  /*0350*/  @!P0 FMUL R14, R14, 16777216 ;  /* 0x4b8000000e0e8820 */ /* 0x000fc80000400000 */
[----:B------:R-:W1:Y:S01]  /*0360*/  MUFU.LG2 R2, R14 ;  /* 0x0000000e00027308 */ /* 0x000e620000000c00 */
[----:B0-----:R-:W-:Y:S01]  /*0370*/  FMUL R11, R10, R17 ;  /* 0x000000110a0b7220 */ /* 0x001fe20000400000 */
[----:B------:R-:W-:-:S06]  /*0380*/  FMUL R3, R17, 0.5 ;  /* 0x3f00000011037820 */ /* 0x000fcc0000400000 */
[----:B------:R-:W0:Y:S01]  /*0390*/  MUFU.RCP R12, R11 ;  /* 0x0000000b000c7308 */ /* 0x000e220000001000 */
[----:B------:R-:W-:Y:S01]  /*03a0*/  FFMA R10, R3, R17, R16 ;  /* 0x00000011030a7223 */ /* 0x000fe20000000010 */
[----:B-1----:R-:W-:-:S04]  /*03b0*/  @!P0 FADD R2, R2, -24 ;  /* 0xc1c0000002028421 */ /* 0x002fc80000000000 */
[----:B------:R-:W-:-:S04]  /*03c0*/  FMUL R3, R2, 0.69314718246459960938 ;  /* 0x3f31721802037820 */ /* 0x000fc80000400000 */
[----:B------:R-:W-:Y:S01]  /*03d0*/  FFMA R2, R8, R10, R3 ;  /* 0x0000000a08027223 */ /* 0x000fe20000000003 */
[----:B0-----:R-:W-:-:S03]  /*03e0*/  FFMA R13, -R11, R12, 1 ;  /* 0x3f8000000b0d7423 */ /* 0x001fc6000000010c */
[----:B------:R-:W0:Y:S01]  /*03f0*/  FCHK P0, R2, R11 ;  /* 0x0000000b02007302 */ /* 0x000e220000000000 */
[----:B------:R-:W-:-:S04]  /*0400*/  FFMA R13, R12, R13, R12 ;  /* 0x0000000d0c0d7223 */ /* 0x000fc8000000000c */
[----:B------:R-:W-:-:S04]  /*0410*/  FFMA R10, R2, R13, RZ ;  /* 0x0000000d020a7223 */ /* 0x000fc800000000ff */
[----:B------:R-:W-:-:S04]  /*0420*/  FFMA R3, -R11, R10, R2 ;  /* 0x0000000a0b037223 */ /* 0x000fc80000000102 */
[----:B------:R-:W-:Y:S01]  /*0430*/  FFMA R10, R13, R3, R10 ;  /* 0x000000030d0a7223 */ /* 0x000fe2000000000a */
[----:B0-----:R-:W-:Y:S06]  /*0440*/  @!P0 BRA `(.L_x_6) ;  /* 0x0000000000108947 */ /* 0x001fec0003800000 */
[----:B------:R-:W-:Y:S02]  /*0450*/  MOV R3, R11 ;  /* 0x0000000b00037202 */ /* 0x000fe40000000f00 */
[----:B------:R-:W-:-:S07]  /*0460*/  MOV R12, 0x480 ;  /* 0x00000480000c7802 */ /* 0x000fce0000000f00 */
[----:B------:R-:W-:Y:S05]  /*0470*/  CALL.REL.NOINC `($__internal_2_$__cuda_sm3x_div_rn_noftz_f32_slowpath) ;  /* 0x00000008008c7944 */ /* 0x000fea0003c00000 */
[----:B------:R-:W-:-:S07]  /*0480*/  IMAD.MOV.U32 R10, RZ, RZ, R2 ;  /* 0x000000ffff0a7224 */ /* 0x000fce00078e0002 */
.L_x_6:
[----:B------:R-:W-:Y:S05]  /*0490*/  BSYNC.RECONVERGENT B0 ;  /* 0x0000000000007941 */ /* 0x000fea0003800200 */
.L_x_5:
[----:B------:R-:W-:Y:S01]  /*04a0*/  HFMA2 R3, -RZ, RZ, 1.6064453125, 0.2354736328125 ;  /* 0x3e6d3389ff037431 */ /* 0x000fe200000001ff */
[----:B------:R-:W-:Y:S01]  /*04b0*/  BSSY.RECONVERGENT B0, `(.L_x_7) ;  /* 0x000000f000007945 */ /* 0x000fe20003800200 */
[----:B------:R-:W-:-:S03]  /*04c0*/  FADD R12, -R11, R10 ;  /* 0x0000000a0b0c7221 */ /* 0x000fc60000000100 */
[----:B------:R-:W-:-:S04]  /*04d0*/  FFMA R13, |R10|, R3, 1 ;  /* 0x3f8000000a0d7423 */ /* 0x000fc80000000203 */
[----:B------:R-:W-:-:S05]  /*04e0*/  VIADD R2, R13, 0x1800000 ;  /* 0x018000000d027836 */ /* 0x000fca0000000000 */
[----:B------:R-:W-:-:S04]  /*04f0*/  LOP3.LUT R2, R2, 0x7f800000, RZ, 0xc0, !PT ;  /* 0x7f80000002027812 */ /* 0x000fc800078ec0ff */
[----:B------:R-:W-:-:S13]  /*0500*/  ISETP.GT.U32.AND P0, PT, R2, 0x1ffffff, PT ;  /* 0x01ffffff0200780c */ /* 0x000fda0003f04070 */
[----:B------:R-:W-:Y:S05]  /*0510*/  @P0 BRA `(.L_x_8) ;  /* 0x0000000000100947 */ /* 0x000fea0003800000 */
[----:B------:R-:W-:Y:S02]  /*0520*/  MOV R2, R13 ;  /* 0x0000000d00027202 */ /* 0x000fe40000000f00 */
[----:B------:R-:W-:-:S07]  /*0530*/  MOV R14, 0x550 ;  /* 0x00000550000e7802 */ /* 0x000fce0000000f00 */
[----:B------:R-:W-:Y:S05]  /*0540*/  CALL.REL.NOINC `($__internal_0_$__cuda_sm20_rcp_rn_f32_slowpath) ;  /* 0x0000000400247944 */ /* 0x000fea0003c00000 */
[----:B------:R-:W-:Y:S05]  /*0550*/  BRA `(.L_x_9) ;  /* 0x0000000000107947 */ /* 0x000fea0003800000 */
.L_x_8:
[----:B------:R-:W0:Y:S02]  /*0560*/  MUFU.RCP R2, R13 ;  /* 0x0000000d00027308 */ /* 0x000e240000001000 */
[----:B0-----:R-:W-:-:S04]  /*0570*/  FFMA R3, R13, R2, -1 ;  /* 0xbf8000000d037423 */ /* 0x001fc80000000002 */
[----:B------:R-:W-:-:S04]  /*0580*/  FADD.FTZ R3, -R3, -RZ ;  /* 0x800000ff03037221 */ /* 0x000fc80000010100 */
[----:B------:R-:W-:-:S07]  /*0590*/  FFMA R2, R2, R3, R2 ;  /* 0x0000000302027223 */ /* 0x000fce0000000002 */
.L_x_9:
[----:B------:R-:W-:Y:S05]  /*05a0*/  BSYNC.RECONVERGENT B0 ;  /* 0x0000000000007941 */ /* 0x000fea0003800200 */
.L_x_7:
[C---:B------:R-:W-:Y:S01]  /*05b0*/  FMUL R3, R10.reuse, -0.5 ;  /* 0xbf0000000a037820 */ /* 0x040fe20000400000 */
[----:B------:R-:W-:Y:S01]  /*05c0*/  MOV R17, 0x3e6d3389 ;  /* 0x3e6d338900117802 */ /* 0x000fe20000000f00 */
[----:B------:R-:W-:Y:S01]  /*05d0*/  IMAD.MOV.U32 R15, RZ, RZ, 0x3faa466f ;  /* 0x3faa466fff0f7424 */ /* 0x000fe200078e00ff */
[----:B------:R-:W-:Y:S01]  /*05e0*/  FSETP.GT.AND P0, PT, R10, RZ, PT ;  /* 0x000000ff0a00720b */ /* 0x000fe20003f04000 */
[----:B------:R-:W-:Y:S01]  /*05f0*/  FMUL R3, R3, R10 ;  /* 0x0000000a03037220 */ /* 0x000fe20000400000 */
[----:B------:R-:W-:Y:S01]  /*0600*/  BSSY.RECONVERGENT B0, `(.L_x_10) ;  /* 0x000001b000007945 */ /* 0x000fe20003800200 */
[----:B------:R-:W-:Y:S01]  /*0610*/  FFMA R17, |R12|, R17, 1 ;  /* 0x3f8000000c117423 */ /* 0x000fe20000000211 */
[----:B------:R-:W-:Y:S01]  /*0620*/  FFMA R15, R2, R15, -1.8212559223175048828 ;  /* 0xbfe91eea020f7423 */ /* 0x000fe2000000000f */
[----:B------:R-:W-:-:S03]  /*0630*/  FMUL R3, R3, 1.4426950216293334961 ;  /* 0x3fb8aa3b03037820 */ /* 0x000fc60000400000 */
[----:B------:R-:W-:Y:S01]  /*0640*/  IADD3 R14, PT, PT, R17, 0x1800000, RZ ;  /* 0x01800000110e7810 */ /* 0x000fe20007ffe0ff */
[-C--:B------:R-:W-:Y:S01]  /*0650*/  FFMA R15, R15, R2.reuse, 1.7814779281616210938 ;  /* 0x3fe407780f0f7423 */ /* 0x080fe20000000002 */
[----:B------:R-:W-:Y:S02]  /*0660*/  FSETP.GEU.AND P1, PT, R3, -126, PT ;  /* 0xc2fc00000300780b */ /* 0x000fe40003f2e000 */
[----:B------:R-:W-:Y:S01]  /*0670*/  LOP3.LUT R14, R14, 0x7f800000, RZ, 0xc0, !PT ;  /* 0x7f8000000e0e7812 */ /* 0x000fe200078ec0ff */
[----:B------:R-:W-:-:S04]  /*0680*/  FFMA R15, R15, R2, -0.35656377673149108887 ;  /* 0xbeb68f870f0f7423 */ /* 0x000fc80000000002 */
[----:B------:R-:W-:-:S04]  /*0690*/  FFMA R15, R15, R2, 0.31938153505325317383 ;  /* 0x3ea385fa0f0f7423 */ /* 0x000fc80000000002 */
[----:B------:R-:W-:Y:S02]  /*06a0*/  FMUL R2, R15, R2 ;  /* 0x000000020f027220 */ /* 0x000fe40000400000 */
[----:B------:R-:W-:-:S04]  /*06b0*/  @!P1 FMUL R3, R3, 0.5 ;  /* 0x3f00000003039820 */ /* 0x000fc80000400000 */
[----:B------:R-:W0:Y:S02]  /*06c0*/  MUFU.EX2 R13, R3 ;  /* 0x00000003000d7308 */ /* 0x000e240000000800 */
[----:B0-----:R-:W-:Y:S01]  /*06d0*/  @!P1 FMUL R13, R13, R13 ;  /* 0x0000000d0d0d9220 */ /* 0x001fe20000400000 */
[----:B------:R-:W-:-:S03]  /*06e0*/  ISETP.GT.U32.AND P1, PT, R14, 0x1ffffff, PT ;  /* 0x01ffffff0e00780c */ /* 0x000fc60003f24070 */
[----:B------:R-:W-:-:S04]  /*06f0*/  FMUL R13, R13, 0.3989422917366027832 ;  /* 0x3ecc422a0d0d7820 */ /* 0x000fc80000400000 */
[----:B------:R-:W-:-:S04]  /*0700*/  FMUL R13, R13, R2 ;  /* 0x000000020d0d7220 */ /* 0x000fc80000400000 */
[----:B------:R-:W-:Y:S02]  /*0710*/  @P0 FADD R13, -R13, 1 ;  /* 0x3f8000000d0d0421 */ /* 0x000fe40000000100 */
[----:B------:R-:W-:Y:S05]  /*0720*/  @P1 BRA `(.L_x_11) ;  /* 0x0000000000101947 */ /* 0x000fea0003800000 */
[----:B------:R-:W-:Y:S01]  /*0730*/  IMAD.MOV.U32 R2, RZ, RZ, R17 ;  /* 0x000000ffff027224 */ /* 0x000fe200078e0011 */
[----:B------:R-:W-:-:S07]  /*0740*/  MOV R14, 0x760 ;  /* 0x00000760000e7802 */ /* 0x000fce0000000f00 */
[----:B------:R-:W-:Y:S05]  /*0750*/  CALL.REL.NOINC `($__internal_0_$__cuda_sm20_rcp_rn_f32_slowpath) ;  /* 0x0000000000a07944 */ /* 0x000fea0003c00000 */
[----:B------:R-:W-:Y:S05]  /*0760*/  BRA `(.L_x_12) ;  /* 0x0000000000107947 */ /* 0x000fea0003800000 */
.L_x_11:
[----:B------:R-:W0:Y:S02]  /*0770*/  MUFU.RCP R2, R17 ;  /* 0x0000001100027308 */ /* 0x000e240000001000 */
[----:B0-----:R-:W-:-:S04]  /*0780*/  FFMA R3, R17, R2, -1 ;  /* 0xbf80000011037423 */ /* 0x001fc80000000002 */
[----:B------:R-:W-:-:S04]  /*0790*/  FADD.FTZ R3, -R3, -RZ ;  /* 0x800000ff03037221 */ /* 0x000fc80000010100 */
[----:B------:R-:W-:-:S07]  /*07a0*/  FFMA R2, R2, R3, R2 ;  /* 0x0000000302027223 */ /* 0x000fce0000000002 */
.L_x_12:
[----:B------:R-:W-:Y:S05]  /*07b0*/  BSYNC.RECONVERGENT B0 ;  /* 0x0000000000007941 */ /* 0x000fea0003800200 */
.L_x_10:
[----:B------:R-:W0:Y:S01]  /*07c0*/  LDCU UR6, c[0x0][0x3a8] ;  /* 0x00007500ff0677ac */ /* 0x000e220008000800 */
[----:B------:R-:W-:Y:S01]  /*07d0*/  FMUL R3, R12, -0.5 ;  /* 0xbf0000000c037820 */ /* 0x000fe20000400000 */
[----:B------:R-:W-:Y:S01]  /*07e0*/  HFMA2 R15, -RZ, RZ, 1.916015625, 6.43359375 ;  /* 0x3faa466fff0f7431 */ /* 0x000fe200000001ff */
[----:B------:R-:W-:Y:S02]  /*07f0*/  FSETP.GT.AND P0, PT, R10, R11, PT ;  /* 0x0000000b0a00720b */ /* 0x000fe40003f04000 */
[----:B------:R-:W-:-:S04]  /*0800*/  FMUL R3, R12, R3 ;  /* 0x000000030c037220 */ /* 0x000fc80000400000 */
[----:B------:R-:W-:Y:S01]  /*0810*/  FMUL R3, R3, 1.4426950216293334961 ;  /* 0x3fb8aa3b03037820 */ /* 0x000fe20000400000 */
[----:B------:R-:W-:-:S04]  /*0820*/  FFMA R15, R2, R15, -1.8212559223175048828 ;  /* 0xbfe91eea020f7423 */ /* 0x000fc8000000000f */
[----:B------:R-:W-:Y:S01]  /*0830*/  FSETP.GEU.AND P1, PT, R3, -126, PT ;  /* 0xc2fc00000300780b */ /* 0x000fe20003f2e000 */
[----:B------:R-:W-:Y:S01]  /*0840*/  FFMA R15, R15, R2, 1.7814779281616210938 ;  /* 0x3fe407780f0f7423 */ /* 0x000fe20000000002 */
[----:B0-----:R-:W-:-:S03]  /*0850*/  FMUL R8, R8, -UR6 ;  /* 0x8000000608087c20 */ /* 0x001fc60008400000 */
[----:B------:R-:W-:Y:S01]  /*0860*/  FFMA R15, R15, R2, -0.35656377673149108887 ;  /* 0xbeb68f870f0f7423 */ /* 0x000fe20000000002 */
[----:B------:R-:W-:-:S03]  /*0870*/  FMUL R12, R8, 1.4426950216293334961 ;  /* 0x3fb8aa3b080c7820 */ /* 0x000fc60000400000 */
[-C--:B------:R-:W-:Y:S02]  /*0880*/  FFMA R15, R15, R2.reuse, 0.31938153505325317383 ;  /* 0x3ea385fa0f0f7423 */ /* 0x080fe40000000002 */
[----:B------:R-:W-:Y:S02]  /*0890*/  FSETP.GEU.AND P2, PT, R12, -126, PT ;  /* 0xc2fc00000c00780b */ /* 0x000fe40003f4e000 */
[----:B------:R-:W-:Y:S01]  /*08a0*/  @!P1 FMUL R3, R3, 0.5 ;  /* 0x3f00000003039820 */ /* 0x000fe20000400000 */
[----:B------:R-:W-:-:S03]  /*08b0*/  FMUL R15, R15, R2 ;  /* 0x000000020f0f7220 */ /* 0x000fc60000400000 */
[----:B------:R0:W1:Y:S07]  /*08c0*/  MUFU.EX2 R8, R3 ;  /* 0x0000000300087308 */ /* 0x00006e0000000800 */
[----:B------:R-:W-:Y:S01]  /*08d0*/  @!P2 FMUL R12, R12, 0.5 ;  /* 0x3f0000000c0ca820 */ /* 0x000fe20000400000 */
[----:B0-----:R-:W-:-:S03]  /*08e0*/  FADD R3, -R13, 1 ;  /* 0x3f8000000d037421 */ /* 0x001fc60000000100 */
[----:B------:R-:W0:Y:S01]  /*08f0*/  MUFU.EX2 R14, R12 ;  /* 0x0000000c000e7308 */ /* 0x000e220000000800 */
[----:B------:R-:W-:Y:S01]  /*0900*/  FMUL R2, R0, R3 ;  /* 0x0000000300027220 */ /* 0x000fe20000400000 */
[----:B-1----:R-:W-:-:S04]  /*0910*/  @!P1 FMUL R8, R8, R8 ;  /* 0x0000000808089220 */ /* 0x002fc80000400000 */
[----:B------:R-:W-:-:S04]  /*0920*/  FMUL R8, R8, 0.3989422917366027832 ;  /* 0x3ecc422a08087820 */ /* 0x000fc80000400000 */
[----:B------:R-:W-:Y:S01]  /*0930*/  FMUL R8, R8, R15 ;  /* 0x0000000f08087220 */ /* 0x000fe20000400000 */
[----:B0-----:R-:W-:-:S03]  /*0940*/  @!P2 FMUL R14, R14, R14 ;  /* 0x0000000e0e0ea220 */ /* 0x001fc60000400000 */
[----:B------:R-:W-:Y:S01]  /*0950*/  @P0 FADD R8, -R8, 1 ;  /* 0x3f80000008080421 */ /* 0x000fe20000000100 */
[----:B------:R-:W-:-:S04]  /*0960*/  FMUL R9, R9, R14 ;  /* 0x0000000e09097220 */ /* 0x000fc80000400000 */
[C---:B------:R-:W-:Y:S01]  /*0970*/  FMUL R3, R8.reuse, R9 ;  /* 0x0000000908037220 */ /* 0x040fe20000400000 */
[----:B------:R-:W-:-:S03]  /*0980*/  FADD R8, -R8, 1 ;  /* 0x3f80000008087421 */ /* 0x000fc60000000100 */
[----:B------:R-:W-:Y:S01]  /*0990*/  FFMA R3, R0, R13, -R3 ;  /* 0x0000000d00037223 */ /* 0x000fe20000000803 */
[----:B------:R-:W-:-:S04]  /*09a0*/  FFMA R9, R9, R8, -R2 ;  /* 0x0000000809097223 */ /* 0x000fc80000000802 */
[----:B------:R-:W-:Y:S04]  /*09b0*/  STG.E desc[UR4][R6.64], R3 ;  /* 0x0000000306007986 */ /* 0x000fe8000c101904 */
[----:B------:R-:W-:Y:S01]  /*09c0*/  STG.E desc[UR4][R4.64], R9 ;  /* 0x0000000904007986 */ /* 0x000fe2000c101904 */
[----:B------:R-:W-:Y:S05]  /*09d0*/  EXIT ;  /* 0x000000000000794d */ /* 0x000fea0003800000 */
        .weak           $__internal_0_$__cuda_sm20_rcp_rn_f32_slowpath
        .type           $__internal_0_$__cuda_sm20_rcp_rn_f32_slowpath,@function
        .size           $__internal_0_$__cuda_sm20_rcp_rn_f32_slowpath,($__internal_1_$__cuda_sm20_sqrt_rn_f32_slowpath - $__internal_0_$__cuda_sm20_rcp_rn_f32_slowpath)
$__internal_0_$__cuda_sm20_rcp_rn_f32_slowpath:
[----:B------:R-:W-:Y:S01]  /*09e0*/  SHF.L.U32 R3, R2, 0x1, RZ ;  /* 0x0000000102037819 */ /* 0x000fe200000006ff */
[----:B------:R-:W-:Y:S03]  /*09f0*/  BSSY.RECONVERGENT B1, `(.L_x_13) ;  /* 0x0000030000017945 */ /* 0x000fe60003800200 */
[----:B------:R-:W-:-:S04]  /*0a00*/  SHF.R.U32.HI R3, RZ, 0x18, R3 ;  /* 0x00000018ff037819 */ /* 0x000fc80000011603 */
[----:B------:R-:W-:-:S13]  /*0a10*/  ISETP.NE.U32.AND P0, PT, R3, RZ, PT ;  /* 0x000000ff0300720c */ /* 0x000fda0003f05070 */
[----:B------:R-:W-:Y:S05]  /*0a20*/  @P0 BRA `(.L_x_14) ;  /* 0x0000000000280947 */ /* 0x000fea0003800000 */
[----:B------:R-:W-:-:S05]  /*0a30*/  IMAD.SHL.U32 R3, R2, 0x2, RZ ;  /* 0x0000000202037824 */ /* 0x000fca00078e00ff */
[----:B------:R-:W-:-:S13]  /*0a40*/  ISETP.NE.AND P0, PT, R3, RZ, PT ;  /* 0x000000ff0300720c */ /* 0x000fda0003f05270 */
[----:B------:R-:W-:Y:S01]  /*0a50*/  @P0 FFMA R16, R2, 1.84467440737095516160e+19, RZ ;  /* 0x5f80000002100823 */ /* 0x000fe200000000ff */
[----:B------:R-:W-:Y:S08]  /*0a60*/  @!P0 MUFU.RCP R15, R2 ;  /* 0x00000002000f8308 */ /* 0x000ff00000001000 */
[----:B------:R-:W0:Y:S02]  /*0a70*/  @P0 MUFU.RCP R3, R16 ;  /* 0x0000001000030308 */ /* 0x000e240000001000 */
[----:B0-----:R-:W-:-:S04]  /*0a80*/  @P0 FFMA R17, R16, R3, -1 ;  /* 0xbf80000010110423 */ /* 0x001fc80000000003 */
[----:B------:R-:W-:-:S04]  /*0a90*/  @P0 FADD.FTZ R18, -R17, -RZ ;  /* 0x800000ff11120221 */ /* 0x000fc80000010100 */
[----:B------:R-:W-:-:S04]  /*0aa0*/  @P0 FFMA R3, R3, R18, R3 ;  /* 0x0000001203030223 */ /* 0x000fc80000000003 */
[----:B------:R-:W-:Y:S01]  /*0ab0*/  @P0 FFMA R15, R3, 1.84467440737095516160e+19, RZ ;  /* 0x5f800000030f0823 */ /* 0x000fe200000000ff */
[----:B------:R-:W-:Y:S06]  /*0ac0*/  BRA `(.L_x_15) ;  /* 0x0000000000887947 */ /* 0x000fec0003800000 */
.L_x_14:
[----:B------:R-:W-:-:S04]  /*0ad0*/  IADD3 R15, PT, PT, R3, -0xfd, RZ ;  /* 0xffffff03030f7810 */ /* 0x000fc80007ffe0ff */
[----:B------:R-:W-:-:S13]  /*0ae0*/  ISETP.GT.U32.AND P0, PT, R15, 0x1, PT ;  /* 0x000000010f00780c */ /* 0x000fda0003f04070 */
[----:B------:R-:W-:Y:S05]  /*0af0*/  @P0 BRA `(.L_x_16) ;  /* 0x0000000000780947 */ /* 0x000fea0003800000 */
[----:B------:R-:W-:Y:S02]  /*0b00*/  LOP3.LUT R16, R2, 0x7fffff, RZ, 0xc0, !PT ;  /* 0x007fffff02107812 */ /* 0x000fe400078ec0ff */
[----:B------:R-:W-:Y:S02]  /*0b10*/  MOV R20, 0x3 ;  /* 0x0000000300147802 */ /* 0x000fe40000000f00 */
[----:B------:R-:W-:Y:S02]  /*0b20*/  LOP3.LUT R16, R16, 0x3f800000, RZ, 0xfc, !PT ;  /* 0x3f80000010107812 */ /* 0x000fe400078efcff */
[----:B------:R-:W-:Y:S02]  /*0b30*/  SHF.L.U32 R21, R20, R15, RZ ;  /* 0x0000000f14157219 */ /* 0x000fe400000006ff */
[----:B------:R-:W0:Y:S01]  /*0b40*/  MUFU.RCP R17, R16 ;  /* 0x0000001000117308 */ /* 0x000e220000001000 */
[----:B------:R-:W-:Y:S01]  /*0b50*/  IADD3 R3, PT, PT, R3, -0xfc, RZ ;  /* 0xffffff0403037810 */ /* 0x000fe20007ffe0ff */
[----:B0-----:R-:W-:-:S04]  /*0b60*/  FFMA R18, R16, R17, -1 ;  /* 0xbf80000010127423 */ /* 0x001fc80000000011 */
[----:B------:R-:W-:-:S04]  /*0b70*/  FADD.FTZ R18, -R18, -RZ ;  /* 0x800000ff12127221 */ /* 0x000fc80000010100 */
[CCC-:B------:R-:W-:Y:S01]  /*0b80*/  FFMA.RM R19, R17.reuse, R18.reuse, R17.reuse ;  /* 0x0000001211137223 */ /* 0x1c0fe20000004011 */
[----:B------:R-:W-:-:S04]  /*0b90*/  FFMA.RP R18, R17, R18, R17 ;  /* 0x0000001211127223 */ /* 0x000fc80000008011 */
[C---:B------:R-:W-:Y:S02]  /*0ba0*/  LOP3.LUT R17, R19.reuse, 0x7fffff, RZ, 0xc0, !PT ;  /* 0x007fffff13117812 */ /* 0x040fe400078ec0ff */
[----:B------:R-:W-:Y:S02]  /*0bb0*/  FSETP.NEU.FTZ.AND P0, PT, R19, R18, PT ;  /* 0x000000121300720b */ /* 0x000fe40003f1d000 */
[----:B------:R-:W-:Y:S02]  /*0bc0*/  LOP3.LUT R18, R17, 0x800000, RZ, 0xfc, !PT ;  /* 0x0080000011127812 */ /* 0x000fe400078efcff */
[----:B------:R-:W-:Y:S02]  /*0bd0*/  SEL R17, RZ, 0xffffffff, !P0 ;  /* 0xffffffffff117807 */ /* 0x000fe40004000000 */
[----:B------:R-:W-:Y:S02]  /*0be0*/  LOP3.LUT R16, R21, R18, RZ, 0xc0, !PT ;  /* 0x0000001215107212 */ /* 0x000fe400078ec0ff */
[----:B------:R-:W-:Y:S01]  /*0bf0*/  SHF.R.U32.HI R3, RZ, R3, R18 ;  /* 0x00000003ff037219 */ /* 0x000fe20000011612 */
[----:B------:R-:W-:Y:S01]  /*0c00*/  IMAD.MOV R17, RZ, RZ, -R17 ;  /* 0x000000ffff117224 */ /* 0x000fe200078e0a11 */
[----:B------:R-:W-:-:S04]  /*0c10*/  SHF.R.U32.HI R16, RZ, R15, R16 ;  /* 0x0000000fff107219 */ /* 0x000fc80000011610 */
[----:B------:R-:W-:Y:S02]  /*0c20*/  LOP3.LUT P1, RZ, R17, R15, R18, 0xf8, !PT ;  /* 0x0000000f11ff7212 */ /* 0x000fe4000782f812 */
[C---:B------:R-:W-:Y:S02]  /*0c30*/  LOP3.LUT P0, RZ, R16.reuse, 0x1, RZ, 0xc0, !PT ;  /* 0x0000000110ff7812 */ /* 0x040fe4000780c0ff */
[----:B------:R-:W-:-:S04]  /*0c40*/  LOP3.LUT P2, RZ, R16, 0x2, RZ, 0xc0, !PT ;  /* 0x0000000210ff7812 */ /* 0x000fc8000784c0ff */
[----:B------:R-:W-:Y:S02]  /*0c50*/  PLOP3.LUT P0, PT, P0, P1, P2, 0xe0, 0x0 ;  /* 0x000000000000781c */ /* 0x000fe40000703c20 */
[----:B------:R-:W-:Y:S02]  /*0c60*/  LOP3.LUT P1, RZ, R2, 0x7fffff, RZ, 0xc0, !PT ;  /* 0x007fffff02ff7812 */ /* 0x000fe4000782c0ff */
[----:B------:R-:W-:-:S04]  /*0c70*/  SEL R15, RZ, 0x1, !P0 ;  /* 0x00000001ff0f7807 */ /* 0x000fc80004000000 */
[----:B------:R-:W-:-:S04]  /*0c80*/  IADD3 R15, PT, PT, -R15, RZ, RZ ;  /* 0x000000ff0f0f7210 */ /* 0x000fc80007ffe1ff */
[----:B------:R-:W-:-:S13]  /*0c90*/  ISETP.GE.AND P0, PT, R15, RZ, PT ;  /* 0x000000ff0f00720c */ /* 0x000fda0003f06270 */
[----:B------:R-:W-:-:S05]  /*0ca0*/  @!P0 VIADD R3, R3, 0x1 ;  /* 0x0000000103038836 */ /* 0x000fca0000000000 */
[----:B------:R-:W-:-:S04]  /*0cb0*/  @!P1 SHF.L.U32 R3, R3, 0x1, RZ ;  /* 0x0000000103039819 */ /* 0x000fc800000006ff */
[----:B------:R-:W-:Y:S01]  /*0cc0*/  LOP3.LUT R15, R3, 0x80000000, R2, 0xf8, !PT ;  /* 0x80000000030f7812 */ /* 0x000fe200078ef802 */
[----:B------:R-:W-:Y:S06]  /*0cd0*/  BRA `(.L_x_15) ;  /* 0x0000000000047947 */ /* 0x000fec0003800000 */
.L_x_16:
[----:B------:R0:W1:Y:S02]  /*0ce0*/  MUFU.RCP R15, R2 ;  /* 0x00000002000f7308 */ /* 0x0000640000001000 */
.L_x_15:
[----:B------:R-:W-:Y:S05]  /*0cf0*/  BSYNC.RECONVERGENT B1 ;  /* 0x0000000000017941 */ /* 0x000fea0003800200 */
.L_x_13:
[----:B01----:R-:W-:Y:S01]  /*0d00*/  MOV R2, R15 ;  /* 0x0000000f00027202 */ /* 0x003fe20000000f00 */
[----:B------:R-:W-:-:S04]  /*0d10*/  IMAD.MOV.U32 R15, RZ, RZ, 0x0 ;  /* 0x00000000ff0f7424 */ /* 0x000fc800078e00ff */
[----:B------:R-:W-:Y:S05]  /*0d20*/  RET.REL.NODEC R14 `(_Z15BlackScholesGPUPfS_S_S_S_ffi) ;  /* 0xfffffff00eb47950 */ /* 0x000fea0003c3ffff */
        .weak           $__internal_1_$__cuda_sm20_sqrt_rn_f32_slowpath
        .type           $__internal_1_$__cuda_sm20_sqrt_rn_f32_slowpath,@function
        .size           $__internal_1_$__cuda_sm20_sqrt_rn_f32_slowpath,($__internal_2_$__cuda_sm3x_div_rn_noftz_f32_slowpath - $__internal_1_$__cuda_sm20_sqrt_rn_f32_slowpath)
$__internal_1_$__cuda_sm20_sqrt_rn_f32_slowpath:
[----:B------:R-:W-:-:S13]  /*0d30*/  LOP3.LUT P0, RZ, R8, 0x7fffffff, RZ, 0xc0, !PT ;  /* 0x7fffffff08ff7812 */ /* 0x000fda000780c0ff */
[----:B------:R-:W-:Y:S01]  /*0d40*/  @!P0 MOV R3, R8 ;  /* 0x0000000800038202 */ /* 0x000fe20000000f00 */
[----:B------:R-:W-:Y:S06]  /*0d50*/  @!P0 BRA `(.L_x_17) ;  /* 0x0000000000448947 */ /* 0x000fec0003800000 */
[----:B------:R-:W-:Y:S02]  /*0d60*/  FSETP.GEU.FTZ.AND P0, PT, R8, RZ, PT ;  /* 0x000000ff0800720b */ /* 0x000fe40003f1e000 */
[----:B------:R-:W-:-:S11]  /*0d70*/  MOV R2, R8 ;  /* 0x0000000800027202 */ /* 0x000fd60000000f00 */
[----:B------:R-:W-:Y:S01]  /*0d80*/  @!P0 IMAD.MOV.U32 R3, RZ, RZ, 0x7fffffff ;  /* 0x7fffffffff038424 */ /* 0x000fe200078e00ff */
[----:B------:R-:W-:Y:S06]  /*0d90*/  @!P0 BRA `(.L_x_17) ;  /* 0x0000000000348947 */ /* 0x000fec0003800000 */
[----:B------:R-:W-:-:S13]  /*0da0*/  FSETP.GTU.FTZ.AND P0, PT, |R2|, +INF , PT ;  /* 0x7f8000000200780b */ /* 0x000fda0003f1c200 */
[----:B------:R-:W-:Y:S01]  /*0db0*/  @P0 FADD.FTZ R3, R2, 1 ;  /* 0x3f80000002030421 */ /* 0x000fe20000010000 */
[----:B------:R-:W-:Y:S06]  /*0dc0*/  @P0 BRA `(.L_x_17) ;  /* 0x0000000000280947 */ /* 0x000fec0003800000 */
[----:B------:R-:W-:-:S13]  /*0dd0*/  FSETP.NEU.FTZ.AND P0, PT, |R2|, +INF , PT ;  /* 0x7f8000000200780b */ /* 0x000fda0003f1d200 */
[----:B------:R-:W-:-:S04]  /*0de0*/  @P0 FFMA R10, R2, 1.84467440737095516160e+19, RZ ;  /* 0x5f800000020a0823 */ /* 0x000fc800000000ff */
[----:B------:R-:W0:Y:S02]  /*0df0*/  @P0 MUFU.RSQ R3, R10 ;  /* 0x0000000a00030308 */ /* 0x000e240000001400 */
[----:B0-----:R-:W-:Y:S01]  /*0e00*/  @P0 FMUL.FTZ R11, R10, R3 ;  /* 0x000000030a0b0220 */ /* 0x001fe20000410000 */
[----:B------:R-:W-:Y:S01]  /*0e10*/  @P0 FMUL.FTZ R13, R3, 0.5 ;  /* 0x3f000000030d0820 */ /* 0x000fe20000410000 */
[----:B------:R-:W-:Y:S02]  /*0e20*/  @!P0 MOV R3, R2 ;  /* 0x0000000200038202 */ /* 0x000fe40000000f00 */
[----:B------:R-:W-:-:S04]  /*0e30*/  @P0 FADD.FTZ R12, -R11, -RZ ;  /* 0x800000ff0b0c0221 */ /* 0x000fc80000010100 */
[----:B------:R-:W-:-:S04]  /*0e40*/  @P0 FFMA R12, R11, R12, R10 ;  /* 0x0000000c0b0c0223 */ /* 0x000fc8000000000a */
[----:B------:R-:W-:-:S04]  /*0e50*/  @P0 FFMA R12, R12, R13, R11 ;  /* 0x0000000d0c0c0223 */ /* 0x000fc8000000000b */
[----:B------:R-:W-:-:S07]  /*0e60*/  @P0 FMUL.FTZ R3, R12, 2.3283064365386962891e-10 ;  /* 0x2f8000000c030820 */ /* 0x000fce0000410000 */
.L_x_17:
[----:B------:R-:W-:Y:S01]  /*0e70*/  MOV R10, R3 ;  /* 0x00000003000a7202 */ /* 0x000fe20000000f00 */
[----:B------:R-:W-:Y:S02]  /*0e80*/  HFMA2 R3, -RZ, RZ, 0, 0 ;  /* 0x00000000ff037431 */ /* 0x000fe400000001ff */
[----:B------:R-:W-:-:S04]  /*0e90*/  IMAD.MOV.U32 R2, RZ, RZ, R14 ;  /* 0x000000ffff027224 */ /* 0x000fc800078e000e */
[----:B------:R-:W-:Y:S05]  /*0ea0*/  RET.REL.NODEC R2 `(_Z15BlackScholesGPUPfS_S_S_S_ffi) ;  /* 0xfffffff002547950 */ /* 0x000fea0003c3ffff */
        .weak           $__internal_2_$__cuda_sm3x_div_rn_noftz_f32_slowpath
        .type           $__internal_2_$__cuda_sm3x_div_rn_noftz_f32_slowpath,@function
        .size           $__internal_2_$__cuda_sm3x_div_rn_noftz_f32_slowpath,(.L_x_32 - $__internal_2_$__cuda_sm3x_div_rn_noftz_f32_slowpath)
$__internal_2_$__cuda_sm3x_div_rn_noftz_f32_slowpath:
[----:B------:R-:W-:Y:S01]  /*0eb0*/  SHF.R.U32.HI R14, RZ, 0x17, R3 ;  /* 0x00000017ff0e7819 */ /* 0x000fe20000011603 */
[----:B------:R-:W-:Y:S01]  /*0ec0*/  BSSY.RECONVERGENT B1, `(.L_x_18) ;  /* 0x0000062000017945 */ /* 0x000fe20003800200 */
[----:B------:R-:W-:Y:S02]  /*0ed0*/  SHF.R.U32.HI R13, RZ, 0x17, R2 ;  /* 0x00000017ff0d7819 */ /* 0x000fe40000011602 */
[----:B------:R-:W-:Y:S02]  /*0ee0*/  LOP3.LUT R14, R14, 0xff, RZ, 0xc0, !PT ;  /* 0x000000ff0e0e7812 */ /* 0x000fe400078ec0ff */
[----:B------:R-:W-:Y:S02]  /*0ef0*/  LOP3.LUT R15, R13, 0xff, RZ, 0xc0, !PT ;  /* 0x000000ff0d0f7812 */ /* 0x000fe400078ec0ff */
[----:B------:R-:W-:-:S03]  /*0f00*/  IADD3 R17, PT, PT, R14, -0x1, RZ ;  /* 0xffffffff0e117810 */ /* 0x000fc60007ffe0ff */
[----:B------:R-:W-:Y:S01]  /*0f10*/  VIADD R16, R15, 0xffffffff ;  /* 0xffffffff0f107836 */ /* 0x000fe20000000000 */
[----:B------:R-:W-:-:S04]  /*0f20*/  ISETP.GT.U32.AND P0, PT, R17, 0xfd, PT ;  /* 0x000000fd1100780c */ /* 0x000fc80003f04070 */
[----:B------:R-:W-:-:S13]  /*0f30*/  ISETP.GT.U32.OR P0, PT, R16, 0xfd, P0 ;  /* 0x000000fd1000780c */ /* 0x000fda0000704470 */
[----:B------:R-:W-:Y:S01]  /*0f40*/  @!P0 MOV R13, RZ ;  /* 0x000000ff000d8202 */ /* 0x000fe20000000f00 */
[----:B------:R-:W-:Y:S06]  /*0f50*/  @!P0 BRA `(.L_x_19) ;  /* 0x00000000005c8947 */ /* 0x000fec0003800000 */
[----:B------:R-:W-:Y:S02]  /*0f60*/  FSETP.GTU.FTZ.AND P0, PT, |R2|, +INF , PT ;  /* 0x7f8000000200780b */ /* 0x000fe40003f1c200 */
[----:B------:R-:W-:-:S04]  /*0f70*/  FSETP.GTU.FTZ.AND P1, PT, |R3|, +INF , PT ;  /* 0x7f8000000300780b */ /* 0x000fc80003f3c200 */
[----:B------:R-:W-:-:S13]  /*0f80*/  PLOP3.LUT P0, PT, P0, P1, PT, 0xf8, 0x8f ;  /* 0x00000000008f781c */ /* 0x000fda0000703f70 */
[----:B------:R-:W-:Y:S05]  /*0f90*/  @P0 BRA `(.L_x_20) ;  /* 0x00000004004c0947 */ /* 0x000fea0003800000 */
[----:B------:R-:W-:-:S13]  /*0fa0*/  LOP3.LUT P0, RZ, R3, 0x7fffffff, R2, 0xc8, !PT ;  /* 0x7fffffff03ff7812 */ /* 0x000fda000780c802 */
[----:B------:R-:W-:Y:S05]  /*0fb0*/  @!P0 BRA `(.L_x_21) ;  /* 0x00000004003c8947 */ /* 0x000fea0003800000 */
[C---:B------:R-:W-:Y:S02]  /*0fc0*/  FSETP.NEU.FTZ.AND P2, PT, |R2|.reuse, +INF , PT ;  /* 0x7f8000000200780b */ /* 0x040fe40003f5d200 */
[----:B------:R-:W-:Y:S02]  /*0fd0*/  FSETP.NEU.FTZ.AND P1, PT, |R3|, +INF , PT ;  /* 0x7f8000000300780b */ /* 0x000fe40003f3d200 */
[----:B------:R-:W-:-:S11]  /*0fe0*/  FSETP.NEU.FTZ.AND P0, PT, |R2|, +INF , PT ;  /* 0x7f8000000200780b */ /* 0x000fd60003f1d200 */
[----:B------:R-:W-:Y:S05]  /*0ff0*/  @!P1 BRA !P2, `(.L_x_21) ;  /* 0x00000004002c9947 */ /* 0x000fea0005000000 */
[----:B------:R-:W-:-:S04]  /*1000*/  LOP3.LUT P2, RZ, R2, 0x7fffffff, RZ, 0xc0, !PT ;  /* 0x7fffffff02ff7812 */ /* 0x000fc8000784c0ff */
[----:B------:R-:W-:-:S13]  /*1010*/  PLOP3.LUT P1, PT, P1, P2, PT, 0x2f, 0xf2 ;  /* 0x0000000000f2781c */ /* 0x000fda0000f24577 */
[----:B------:R-:W-:Y:S05]  /*1020*/  @P1 BRA `(.L_x_22) ;  /* 0x0000000400181947 */ /* 0x000fea0003800000 */
[----:B------:R-:W-:-:S04]  /*1030*/  LOP3.LUT P1, RZ, R3, 0x7fffffff, RZ, 0xc0, !PT ;  /* 0x7fffffff03ff7812 */ /* 0x000fc8000782c0ff */
[----:B------:R-:W-:-:S13]  /*1040*/  PLOP3.LUT P0, PT, P0, P1, PT, 0x2f, 0xf2 ;  /* 0x0000000000f2781c */ /* 0x000fda0000702577 */
[----:B------:R-:W-:Y:S05]  /*1050*/  @P0 BRA `(.L_x_23) ;  /* 0x0000000400000947 */ /* 0x000fea0003800000 */
[----:B------:R-:W-:Y:S02]  /*1060*/  ISETP.GE.AND P0, PT, R16, RZ, PT ;  /* 0x000000ff1000720c */ /* 0x000fe40003f06270 */
[----:B------:R-:W-:-:S11]  /*1070*/  ISETP.GE.AND P1, PT, R17, RZ, PT ;  /* 0x000000ff1100720c */ /* 0x000fd60003f26270 */
[----:B------:R-:W-:Y:S01]  /*1080*/  @P0 MOV R13, RZ ;  /* 0x000000ff000d0202 */ /* 0x000fe20000000f00 */
[----:B------:R-:W-:Y:S02]  /*1090*/  @!P0 IMAD.MOV.U32 R13, RZ, RZ, -0x40 ;  /* 0xffffffc0ff0d8424 */ /* 0x000fe400078e00ff */
[----:B------:R-:W-:Y:S01]  /*10a0*/  @!P0 FFMA R2, R2, 1.84467440737095516160e+19, RZ ;  /* 0x5f80000002028823 */ /* 0x000fe200000000ff */
[----:B------:R-:W-:Y:S02]  /*10b0*/  @!P1 FFMA R3, R3, 1.84467440737095516160e+19, RZ ;  /* 0x5f80000003039823 */ /* 0x000fe400000000ff */
[----:B------:R-:W-:-:S07]  /*10c0*/  @!P1 IADD3 R13, PT, PT, R13, 0x40, RZ ;  /* 0x000000400d0d9810 */ /* 0x000fce0007ffe0ff */
.L_x_19:
[----:B------:R-:W-:Y:S01]  /*10d0*/  LEA R16, R14, 0xc0800000, 0x17 ;  /* 0xc08000000e107811 */ /* 0x000fe200078eb8ff */
[----:B------:R-:W-:Y:S01]  /*10e0*/  VIADD R15, R15, 0xffffff81 ;  /* 0xffffff810f0f7836 */ /* 0x000fe20000000000 */
[----:B------:R-:W-:Y:S02]  /*10f0*/  BSSY.RECONVERGENT B2, `(.L_x_24) ;  /* 0x0000035000027945 */ /* 0x000fe40003800200 */
[----:B------:R-:W-:Y:S01]  /*1100*/  IADD3 R16, PT, PT, -R16, R3, RZ ;  /* 0x0000000310107210 */ /* 0x000fe20007ffe1ff */
[----:B------:R-:W-:-:S03]  /*1110*/  IMAD R2, R15, -0x800000, R2 ;  /* 0xff8000000f027824 */ /* 0x000fc600078e0202 */
[----:B------:R0:W1:Y:S01]  /*1120*/  MUFU.RCP R3, R16 ;  /* 0x0000001000037308 */ /* 0x0000620000001000 */
[----:B------:R-:W-:Y:S01]  /*1130*/  FADD.FTZ R17, -R16, -RZ ;  /* 0x800000ff10117221 */ /* 0x000fe20000010100 */
[----:B0-----:R-:W-:-:S04]  /*1140*/  IADD3 R16, PT, PT, R15, 0x7f, -R14 ;  /* 0x0000007f0f107810 */ /* 0x001fc80007ffe80e */
[----:B------:R-:W-:Y:S01]  /*1150*/  IADD3 R13, PT, PT, R16, R13, RZ ;  /* 0x0000000d100d7210 */ /* 0x000fe20007ffe0ff */
[----:B-1----:R-:W-:-:S04]  /*1160*/  FFMA R18, R3, R17, 1 ;  /* 0x3f80000003127423 */ /* 0x002fc80000000011 */
[----:B------:R-:W-:-:S04]  /*1170*/  FFMA R3, R3, R18, R3 ;  /* 0x0000001203037223 */ /* 0x000fc80000000003 */
[----:B------:R-:W-:-:S04]  /*1180*/  FFMA R18, R2, R3, RZ ;  /* 0x0000000302127223 */ /* 0x000fc800000000ff */
[----:B------:R-:W-:-:S04]  /*1190*/  FFMA R19, R17, R18, R2 ;  /* 0x0000001211137223 */ /* 0x000fc80000000002 */
[----:B------:R-:W-:-:S04]  /*11a0*/  FFMA R18, R3, R19, R18 ;  /* 0x0000001303127223 */ /* 0x000fc80000000012 */
[----:B------:R-:W-:-:S04]  /*11b0*/  FFMA R17, R17, R18, R2 ;  /* 0x0000001211117223 */ /* 0x000fc80000000002 */
[----:B------:R-:W-:-:S05]  /*11c0*/  FFMA R2, R3, R17, R18 ;  /* 0x0000001103027223 */ /* 0x000fca0000000012 */
[----:B------:R-:W-:-:S04]  /*11d0*/  SHF.R.U32.HI R14, RZ, 0x17, R2 ;  /* 0x00000017ff0e7819 */ /* 0x000fc80000011602 */
[----:B------:R-:W-:-:S04]  /*11e0*/  LOP3.LUT R14, R14, 0xff, RZ, 0xc0, !PT ;  /* 0x000000ff0e0e7812 */ /* 0x000fc800078ec0ff */
[----:B------:R-:W-:-:S05]  /*11f0*/  IADD3 R19, PT, PT, R14, R13, RZ ;  /* 0x0000000d0e137210 */ /* 0x000fca0007ffe0ff */
[----:B------:R-:W-:-:S05]  /*1200*/  VIADD R14, R19, 0xffffffff ;  /* 0xffffffff130e7836 */ /* 0x000fca0000000000 */
[----:B------:R-:W-:-:S13]  /*1210*/  ISETP.GE.U32.AND P0, PT, R14, 0xfe, PT ;  /* 0x000000fe0e00780c */ /* 0x000fda0003f06070 */
[----:B------:R-:W-:Y:S05]  /*1220*/  @!P0 BRA `(.L_x_25) ;  /* 0x0000000000808947 */ /* 0x000fea0003800000 */
[----:B------:R-:W-:-:S13]  /*1230*/  ISETP.GT.AND P0, PT, R19, 0xfe, PT ;  /* 0x000000fe1300780c */ /* 0x000fda0003f04270 */
[----:B------:R-:W-:Y:S05]  /*1240*/  @P0 BRA `(.L_x_26) ;  /* 0x00000000006c0947 */ /* 0x000fea0003800000 */
[----:B------:R-:W-:-:S13]  /*1250*/  ISETP.GE.AND P0, PT, R19, 0x1, PT ;  /* 0x000000011300780c */ /* 0x000fda0003f06270 */
[----:B------:R-:W-:Y:S05]  /*1260*/  @P0 BRA `(.L_x_27) ;  /* 0x0000000000740947 */ /* 0x000fea0003800000 */
[----:B------:R-:W-:Y:S02]  /*1270*/  ISETP.GE.AND P0, PT, R19, -0x18, PT ;  /* 0xffffffe81300780c */ /* 0x000fe40003f06270 */
[----:B------:R-:W-:-:S11]  /*1280*/  LOP3.LUT R2, R2, 0x80000000, RZ, 0xc0, !PT ;  /* 0x8000000002027812 */ /* 0x000fd600078ec0ff */
[----:B------:R-:W-:Y:S05]  /*1290*/  @!P0 BRA `(.L_x_27) ;  /* 0x0000000000688947 */ /* 0x000fea0003800000 */
[-CC-:B------:R-:W-:Y:S01]  /*12a0*/  FFMA.RZ R13, R3, R17.reuse, R18.reuse ;  /* 0x00000011030d7223 */ /* 0x180fe2000000c012 */
[----:B------:R-:W-:Y:S01]  /*12b0*/  IADD3 R16, PT, PT, R19, 0x20, RZ ;  /* 0x0000002013107810 */ /* 0x000fe20007ffe0ff */
[-CC-:B------:R-:W-:Y:S01]  /*12c0*/  FFMA.RM R14, R3, R17.reuse, R18.reuse ;  /* 0x00000011030e7223 */ /* 0x180fe20000004012 */
[----:B------:R-:W-:Y:S02]  /*12d0*/  ISETP.NE.AND P2, PT, R19, RZ, PT ;  /* 0x000000ff1300720c */ /* 0x000fe40003f45270 */
[----:B------:R-:W-:Y:S01]  /*12e0*/  LOP3.LUT R15, R13, 0x7fffff, RZ, 0xc0, !PT ;  /* 0x007fffff0d0f7812 */ /* 0x000fe200078ec0ff */
[----:B------:R-:W-:Y:S01]  /*12f0*/  FFMA.RP R13, R3, R17, R18 ;  /* 0x00000011030d7223 */ /* 0x000fe20000008012 */
[----:B------:R-:W-:Y:S02]  /*1300*/  ISETP.NE.AND P1, PT, R19, RZ, PT ;  /* 0x000000ff1300720c */ /* 0x000fe40003f25270 */
[----:B------:R-:W-:Y:S02]  /*1310*/  LOP3.LUT R15, R15, 0x800000, RZ, 0xfc, !PT ;  /* 0x008000000f0f7812 */ /* 0x000fe400078efcff */
[----:B------:R-:W-:-:S02]  /*1320*/  IADD3 R3, PT, PT, -R19, RZ, RZ ;  /* 0x000000ff13037210 */ /* 0x000fc40007ffe1ff */
[----:B------:R-:W-:Y:S02]  /*1330*/  SHF.L.U32 R16, R15, R16, RZ ;  /* 0x000000100f107219 */ /* 0x000fe400000006ff */
[----:B------:R-:W-:Y:S02]  /*1340*/  FSETP.NEU.FTZ.AND P0, PT, R13, R14, PT ;  /* 0x0000000e0d00720b */ /* 0x000fe40003f1d000 */
[----:B------:R-:W-:Y:S02]  /*1350*/  SEL R14, R3, RZ, P2 ;  /* 0x000000ff030e7207 */ /* 0x000fe40001000000 */
[----:B------:R-:W-:Y:S02]  /*1360*/  ISETP.NE.AND P1, PT, R16, RZ, P1 ;  /* 0x000000ff1000720c */ /* 0x000fe40000f25270 */
[----:B------:R-:W-:Y:S02]  /*1370*/  SHF.R.U32.HI R14, RZ, R14, R15 ;  /* 0x0000000eff0e7219 */ /* 0x000fe4000001160f */
[----:B------:R-:W-:-:S02]  /*1380*/  PLOP3.LUT P0, PT, P0, P1, PT, 0xf8, 0x8f ;  /* 0x00000000008f781c */ /* 0x000fc40000703f70 */
[----:B------:R-:W-:Y:S02]  /*1390*/  SHF.R.U32.HI R16, RZ, 0x1, R14 ;  /* 0x00000001ff107819 */ /* 0x000fe4000001160e */
[----:B------:R-:W-:-:S04]  /*13a0*/  SEL R3, RZ, 0x1, !P0 ;  /* 0x00000001ff037807 */ /* 0x000fc80004000000 */
[----:B------:R-:W-:-:S04]  /*13b0*/  LOP3.LUT R3, R3, 0x1, R16, 0xf8, !PT ;  /* 0x0000000103037812 */ /* 0x000fc800078ef810 */
[----:B------:R-:W-:-:S05]  /*13c0*/  LOP3.LUT R3, R3, R14, RZ, 0xc0, !PT ;  /* 0x0000000e03037212 */ /* 0x000fca00078ec0ff */
[----:B------:R-:W-:-:S05]  /*13d0*/  IMAD.IADD R3, R16, 0x1, R3 ;  /* 0x0000000110037824 */ /* 0x000fca00078e0203 */
[----:B------:R-:W-:Y:S01]  /*13e0*/  LOP3.LUT R2, R3, R2, RZ, 0xfc, !PT ;  /* 0x0000000203027212 */ /* 0x000fe200078efcff */
[----:B------:R-:W-:Y:S06]  /*13f0*/  BRA `(.L_x_27) ;  /* 0x0000000000107947 */ /* 0x000fec0003800000 */
.L_x_26:
[----:B------:R-:W-:-:S04]  /*1400*/  LOP3.LUT R2, R2, 0x80000000, RZ, 0xc0, !PT ;  /* 0x8000000002027812 */ /* 0x000fc800078ec0ff */
[----:B------:R-:W-:Y:S01]  /*1410*/  LOP3.LUT R2, R2, 0x7f800000, RZ, 0xfc, !PT ;  /* 0x7f80000002027812 */ /* 0x000fe200078efcff */
[----:B------:R-:W-:Y:S06]  /*1420*/  BRA `(.L_x_27) ;  /* 0x0000000000047947 */ /* 0x000fec0003800000 */
.L_x_25:
[----:B------:R-:W-:-:S07]  /*1430*/  LEA R2, R13, R2, 0x17 ;  /* 0x000000020d027211 */ /* 0x000fce00078eb8ff */
.L_x_27:
[----:B------:R-:W-:Y:S05]  /*1440*/  BSYNC.RECONVERGENT B2 ;  /* 0x0000000000027941 */ /* 0x000fea0003800200 */
.L_x_24:
[----:B------:R-:W-:Y:S05]  /*1450*/  BRA `(.L_x_28) ;  /* 0x0000000000207947 */ /* 0x000fea0003800000 */
.L_x_23:
[----:B------:R-:W-:-:S04]  /*1460*/  LOP3.LUT R2, R3, 0x80000000, R2, 0x48, !PT ;  /* 0x8000000003027812 */ /* 0x000fc800078e4802 */
[----:B------:R-:W-:Y:S01]  /*1470*/  LOP3.LUT R2, R2, 0x7f800000, RZ, 0xfc, !PT ;  /* 0x7f80000002027812 */ /* 0x000fe200078efcff */
[----:B------:R-:W-:Y:S06]  /*1480*/  BRA `(.L_x_28) ;  /* 0x0000000000147947 */ /* 0x000fec0003800000 */
.L_x_22:
[----:B------:R-:W-:Y:S01]  /*1490*/  LOP3.LUT R2, R3, 0x80000000, R2, 0x48, !PT ;  /* 0x8000000003027812 */ /* 0x000fe200078e4802 */
[----:B------:R-:W-:Y:S06]  /*14a0*/  BRA `(.L_x_28) ;  /* 0x00000000000c7947 */ /* 0x000fec0003800000 */
.L_x_21:
[----:B------:R-:W0:Y:S01]  /*14b0*/  MUFU.RSQ R2, -QNAN ;  /* 0xffc0000000027908 */ /* 0x000e220000001400 */
[----:B------:R-:W-:Y:S05]  /*14c0*/  BRA `(.L_x_28) ;  /* 0x0000000000047947 */ /* 0x000fea0003800000 */
.L_x_20:
[----:B------:R-:W-:-:S07]  /*14d0*/  FADD.FTZ R2, R2, R3 ;  /* 0x0000000302027221 */ /* 0x000fce0000010000 */
.L_x_28:
[----:B------:R-:W-:Y:S05]  /*14e0*/  BSYNC.RECONVERGENT B1 ;  /* 0x0000000000017941 */ /* 0x000fea0003800200 */
.L_x_18:
[----:B------:R-:W-:-:S04]  /*14f0*/  HFMA2 R13, -RZ, RZ, 0, 0 ;  /* 0x00000000ff0d7431 */ /* 0x000fc800000001ff */
[----:B0-----:R-:W-:Y:S05]  /*1500*/  RET.REL.NODEC R12 `(_Z15BlackScholesGPUPfS_S_S_S_ffi) ;  /* 0xffffffe80cbc7950 */ /* 0x001fea0003c3ffff */
.L_x_29:
[----:B------:R-:W-:-:S00]  /*1510*/  BRA `(.L_x_29) ;  /* 0xfffffffc00fc7947 */ /* 0x000fc0000383ffff */
[----:B------:R-:W-:-:S00]  /*1520*/  NOP ;  /* 0x0000000000007918 */ /* 0x000fc00000000000 */
        /* <DEDUP_REMOVED lines=13> */
.L_x_32:


//--------------------- .nv.shared.reserved.0     --------------------------
	.section	.nv.shared.reserved.0,"aw",@nobits
	.weak		__nv_reservedSMEM_offset_0_alias
	.size		__nv_reservedSMEM_offset_0_alias, 0, 64
	.other		__nv_reservedSMEM_offset_0_alias,@"STO_CUDA_RESERVED_SHARED STV_DEFAULT"
__nv_reservedSMEM_offset_0_alias:
	.zero		0
	.zero		64


//--------------------- .nv.constant0._Z15BlackScholesGPUPfS_S_S_S_ffi --------------------------
	.section	.nv.constant0._Z15BlackScholesGPUPfS_S_S_S_ffi,"a",@progbits
	.sectionflags	@""
	.align	4
.nv.constant0._Z15BlackScholesGPUPfS_S_S_S_ffi:
	.zero		948


//--------------------- SYMBOLS --------------------------

	.type		.nv.reservedSmem.offset0,@object
	.size		.nv.reservedSmem.offset0,0x4
